	.headerflags	@"EF_CUDA_TEXMODE_UNIFIED EF_CUDA_64BIT_ADDRESS EF_CUDA_ACCELERATORS EF_CUDA_SM90 EF_CUDA_VIRTUAL_SM(EF_CUDA_SM90)"
	.elftype	@"ET_EXEC"


//--------------------- .nv.info                  --------------------------
	.section	.nv.info,"",@"SHT_CUDA_INFO"
	.align	4


	//----- nvinfo : EIATTR_REGCOUNT
	.align		4
        /*0000*/ 	.byte	0x04, 0x2f
        /*0002*/ 	.short	(.L_1 - .L_0)
	.align		4
.L_0:
        /*0004*/ 	.word	index@(triton_poi_fused_convolution_46)
        /*0008*/ 	.word	0x0000001d


	//----- nvinfo : EIATTR_MIN_STACK_SIZE
	.align		4
.L_1:
        /*000c*/ 	.byte	0x04, 0x12
        /*000e*/ 	.short	(.L_3 - .L_2)
	.align		4
.L_2:
        /*0010*/ 	.word	index@(triton_poi_fused_convolution_46)
        /*0014*/ 	.word	0x00000000


	//----- nvinfo : EIATTR_FRAME_SIZE
	.align		4
.L_3:
        /*0018*/ 	.byte	0x04, 0x11
        /*001a*/ 	.short	(.L_5 - .L_4)
	.align		4
.L_4:
        /*001c*/ 	.word	index@(triton_poi_fused_convolution_46)
        /*0020*/ 	.word	0x00000000


	//----- nvinfo : EIATTR_MIN_STACK_SIZE
	.align		4
.L_5:
        /*0024*/ 	.byte	0x04, 0x12
        /*0026*/ 	.short	(.L_7 - .L_6)
	.align		4
.L_6:
        /*0028*/ 	.word	index@(triton_poi_fused_convolution_46)
        /*002c*/ 	.word	0x00000000
.L_7:


//--------------------- .nv.info.triton_poi_fused_convolution_46 --------------------------
	.section	.nv.info.triton_poi_fused_convolution_46,"",@"SHT_CUDA_INFO"
	.sectionflags	@""
	.align	4


	//----- nvinfo : EIATTR_CUDA_API_VERSION
	.align		4
        /*0000*/ 	.byte	0x04, 0x37
        /*0002*/ 	.short	(.L_9 - .L_8)
.L_8:
        /*0004*/ 	.word	0x0000007c


	//----- nvinfo : EIATTR_KPARAM_INFO
	.align		4
.L_9:
        /*0008*/ 	.byte	0x04, 0x17
        /*000a*/ 	.short	(.L_11 - .L_10)
.L_10:
        /*000c*/ 	.word	0x00000000
        /*0010*/ 	.short	0x0003
        /*0012*/ 	.short	0x0014
        /*0014*/ 	.byte	0x00, 0xf0, 0x11, 0x00


	//----- nvinfo : EIATTR_KPARAM_INFO
	.align		4
.L_11:
        /*0018*/ 	.byte	0x04, 0x17
        /*001a*/ 	.short	(.L_13 - .L_12)
.L_12:
        /*001c*/ 	.word	0x00000000
        /*0020*/ 	.short	0x0002
        /*0022*/ 	.short	0x0010
        /*0024*/ 	.byte	0x00, 0xf0, 0x11, 0x00


	//----- nvinfo : EIATTR_KPARAM_INFO
	.align		4
.L_13:
        /*0028*/ 	.byte	0x04, 0x17
        /*002a*/ 	.short	(.L_15 - .L_14)
.L_14:
        /*002c*/ 	.word	0x00000000
        /*0030*/ 	.short	0x0001
        /*0032*/ 	.short	0x0008
        /*0034*/ 	.byte	0x00, 0xf4, 0x21, 0x00


	//----- nvinfo : EIATTR_KPARAM_INFO
	.align		4
.L_15:
        /*0038*/ 	.byte	0x04, 0x17
        /*003a*/ 	.short	(.L_17 - .L_16)
.L_16:
        /*003c*/ 	.word	0x00000000
        /*0040*/ 	.short	0x0000
        /*0042*/ 	.short	0x0000
        /*0044*/ 	.byte	0x00, 0xf4, 0x21, 0x00


	//----- nvinfo : EIATTR_SPARSE_MMA_MASK
	.align		4
.L_17:
        /*0048*/ 	.byte	0x03, 0x50
        /*004a*/ 	.short	0x0000


	//----- nvinfo : EIATTR_MAXREG_COUNT
	.align		4
        /*004c*/ 	.byte	0x03, 0x1b
        /*004e*/ 	.short	0x00ff


	//----- nvinfo : EIATTR_EXIT_INSTR_OFFSETS
	.align		4
        /*0050*/ 	.byte	0x04, 0x1c
        /*0052*/ 	.short	(.L_19 - .L_18)


	//   ....[0]....
.L_18:
        /*0054*/ 	.word	0x000006f0


	//   ....[1]....
        /*0058*/ 	.word	0x00000740


	//----- nvinfo : EIATTR_REQNTID
	.align		4
.L_19:
        /*005c*/ 	.byte	0x04, 0x10
        /*005e*/ 	.short	(.L_21 - .L_20)
.L_20:
        /*0060*/ 	.word	0x00000080
        /*0064*/ 	.word	0x00000001
        /*0068*/ 	.word	0x00000001


	//----- nvinfo : EIATTR_CBANK_PARAM_SIZE
	.align		4
.L_21:
        /*006c*/ 	.byte	0x03, 0x19
        /*006e*/ 	.short	0x0018


	//----- nvinfo : EIATTR_PARAM_CBANK
	.align		4
        /*0070*/ 	.byte	0x04, 0x0a
        /*0072*/ 	.short	(.L_23 - .L_22)
	.align		4
.L_22:
        /*0074*/ 	.word	index@(.nv.constant0.triton_poi_fused_convolution_46)
        /*0078*/ 	.short	0x0210
        /*007a*/ 	.short	0x0018


	//----- nvinfo : EIATTR_SW_WAR
	.align		4
.L_23:
        /*007c*/ 	.byte	0x04, 0x36
        /*007e*/ 	.short	(.L_25 - .L_24)
.L_24:
        /*0080*/ 	.word	0x00000008
.L_25:


//--------------------- .nv.callgraph             --------------------------
	.section	.nv.callgraph,"",@"SHT_CUDA_CALLGRAPH"
	.align	4
	.sectionentsize	8
	.align		4
        /*0000*/ 	.word	0x00000000
	.align		4
        /*0004*/ 	.word	0xffffffff
	.align		4
        /*0008*/ 	.word	0x00000000
	.align		4
        /*000c*/ 	.word	0xfffffffe
	.align		4
        /*0010*/ 	.word	0x00000000
	.align		4
        /*0014*/ 	.word	0xfffffffd
	.align		4
        /*0018*/ 	.word	0x00000000
	.align		4
        /*001c*/ 	.word	0xfffffffc


//--------------------- .text.triton_poi_fused_convolution_46 --------------------------
	.section	.text.triton_poi_fused_convolution_46,"ax",@progbits
	.sectionflags	@"SHF_BARRIERS=1"
	.align	128
        .global         triton_poi_fused_convolution_46
        .type           triton_poi_fused_convolution_46,@function
        .size           triton_poi_fused_convolution_46,(.L_x_1 - triton_poi_fused_convolution_46)
        .other          triton_poi_fused_convolution_46,@"STO_CUDA_ENTRY STV_DEFAULT"
triton_poi_fused_convolution_46:
.text.triton_poi_fused_convolution_46:
[----:B------:R-:W0:Y:S01]  /*0000*/  LDC R1, c[0x0][0x28] ;  /* 0x00000a00ff017b82 */ /* 0x000e220000000800 */
[----:B------:R-:W1:Y:S07]  /*0010*/  S2R R15, SR_TID.X ;  /* 0x00000000000f7919 */ /* 0x000e6e0000002100 */
[----:B------:R-:W2:Y:S01]  /*0020*/  S2UR UR4, SR_CTAID.Y ;  /* 0x00000000000479c3 */ /* 0x000ea20000002600 */
[----:B------:R-:W-:Y:S01]  /*0030*/  IMAD.MOV.U32 R18, RZ, RZ, RZ ;  /* 0x000000ffff127224 */ /* 0x000fe200078e00ff */
[----:B------:R-:W-:Y:S01]  /*0040*/  ULDC.64 UR6, c[0x0][0x208] ;  /* 0x0000820000067ab9 */ /* 0x000fe20000000a00 */
[----:B------:R-:W2:Y:S01]  /*0050*/  S2R R14, SR_CTAID.Z ;  /* 0x00000000000e7919 */ /* 0x000ea20000002700 */
[----:B------:R-:W3:Y:S04]  /*0060*/  S2R R4, SR_CTAID.X ;  /* 0x0000000000047919 */ /* 0x000ee80000002500 */
[----:B------:R-:W2:Y:S08]  /*0070*/  LDC R3, c[0x0][0x10] ;  /* 0x00000400ff037b82 */ /* 0x000eb00000000800 */
[----:B------:R-:W4:Y:S01]  /*0080*/  LDC.64 R16, c[0x0][0x210] ;  /* 0x00008400ff107b82 */ /* 0x000f220000000a00 */
[----:B-1----:R-:W-:-:S02]  /*0090*/  LOP3.LUT R0, R15, 0x40, RZ, 0xc0, !PT ;  /* 0x000000400f007812 */ /* 0x002fc400078ec0ff */
[----:B------:R-:W-:Y:S01]  /*00a0*/  SHF.R.U32.HI R19, RZ, 0x2, R15 ;  /* 0x00000002ff137819 */ /* 0x000fe2000001160f */
[----:B--2---:R-:W-:Y:S01]  /*00b0*/  IMAD R14, R14, R3, UR4 ;  /* 0x000000040e0e7e24 */ /* 0x004fe2000f8e0203 */
[----:B------:R-:W-:Y:S02]  /*00c0*/  SHF.R.U32.HI R2, RZ, 0x2, R0 ;  /* 0x00000002ff027819 */ /* 0x000fe40000011600 */
[----:B------:R-:W-:Y:S01]  /*00d0*/  SGXT.U32 R19, R19, 0x4 ;  /* 0x000000041313781a */ /* 0x000fe20000000000 */
[----:B---3--:R-:W-:Y:S02]  /*00e0*/  IMAD.SHL.U32 R0, R4, 0x4, RZ ;  /* 0x0000000404007824 */ /* 0x008fe400078e00ff */
[----:B------:R-:W-:Y:S01]  /*00f0*/  IMAD.SHL.U32 R4, R14, 0x100, RZ ;  /* 0x000001000e047824 */ /* 0x000fe200078e00ff */
[----:B------:R-:W-:Y:S02]  /*0100*/  LOP3.LUT R19, R19, R2, RZ, 0xfc, !PT ;  /* 0x0000000213137212 */ /* 0x000fe400078efcff */
[----:B------:R-:W-:-:S02]  /*0110*/  LOP3.LUT R3, R0, 0x3, R15, 0xf8, !PT ;  /* 0x0000000300037812 */ /* 0x000fc400078ef80f */
[----:B------:R-:W-:Y:S02]  /*0120*/  LOP3.LUT R2, R4, R19, RZ, 0xfc, !PT ;  /* 0x0000001304027212 */ /* 0x000fe400078efcff */
[----:B------:R-:W-:Y:S02]  /*0130*/  ISETP.GE.AND P0, PT, R3, 0x3, PT ;  /* 0x000000030300780c */ /* 0x000fe40003f06270 */
[----:B------:R-:W-:Y:S01]  /*0140*/  LOP3.LUT R6, R4, 0x20, R19, 0xfe, !PT ;  /* 0x0000002004067812 */ /* 0x000fe200078efe13 */
[C---:B------:R-:W-:Y:S01]  /*0150*/  IMAD R5, R2.reuse, 0x3, R3 ;  /* 0x0000000302057824 */ /* 0x040fe200078e0203 */
[----:B------:R-:W-:Y:S02]  /*0160*/  ISETP.LT.AND P1, PT, R2, 0x24000, !P0 ;  /* 0x000240000200780c */ /* 0x000fe40004721270 */
[----:B------:R-:W-:Y:S01]  /*0170*/  ISETP.LT.AND P2, PT, R6, 0x24000, !P0 ;  /* 0x000240000600780c */ /* 0x000fe20004741270 */
[----:B------:R-:W-:Y:S01]  /*0180*/  VIADD R3, R5, 0x60 ;  /* 0x0000006005037836 */ /* 0x000fe20000000000 */
[----:B------:R-:W-:-:S02]  /*0190*/  LOP3.LUT R2, R4, 0x40, R19, 0xfe, !PT ;  /* 0x0000004004027812 */ /* 0x000fc400078efe13 */
[----:B------:R-:W-:Y:S02]  /*01a0*/  LOP3.LUT R7, R4, 0x80, R19, 0xfe, !PT ;  /* 0x0000008004077812 */ /* 0x000fe400078efe13 */
[----:B------:R-:W-:Y:S01]  /*01b0*/  ISETP.LT.AND P6, PT, R2, 0x24000, !P0 ;  /* 0x000240000200780c */ /* 0x000fe200047c1270 */
[----:B----4-:R-:W-:Y:S01]  /*01c0*/  IMAD.WIDE R2, R3, 0x4, R16 ;  /* 0x0000000403027825 */ /* 0x010fe200078e0210 */
[----:B------:R-:W-:Y:S02]  /*01d0*/  LOP3.LUT R6, R4, 0x60, R19, 0xfe, !PT ;  /* 0x0000006004067812 */ /* 0x000fe400078efe13 */
[----:B------:R-:W-:Y:S02]  /*01e0*/  ISETP.LT.AND P4, PT, R7, 0x24000, !P0 ;  /* 0x000240000700780c */ /* 0x000fe40004781270 */
[----:B------:R-:W-:Y:S01]  /*01f0*/  LOP3.LUT R7, R4, 0xc0, R19, 0xfe, !PT ;  /* 0x000000c004077812 */ /* 0x000fe200078efe13 */
[----:B------:R1:W2:Y:S01]  /*0200*/  @P2 LDG.E.EL R18, desc[UR6][R2.64] ;  /* 0x0000000602122981 */ /* 0x0002a2000c2e1900 */
[----:B------:R-:W-:-:S02]  /*0210*/  ISETP.LT.AND P5, PT, R6, 0x24000, !P0 ;  /* 0x000240000600780c */ /* 0x000fc400047a1270 */
[----:B------:R-:W-:Y:S02]  /*0220*/  LOP3.LUT R6, R4, 0xa0, R19, 0xfe, !PT ;  /* 0x000000a004067812 */ /* 0x000fe400078efe13 */
[----:B------:R-:W-:Y:S02]  /*0230*/  LOP3.LUT R4, R4, 0xe0, R19, 0xfe, !PT ;  /* 0x000000e004047812 */ /* 0x000fe400078efe13 */
[----:B------:R-:W-:Y:S01]  /*0240*/  ISETP.LT.AND P2, PT, R7, 0x24000, !P0 ;  /* 0x000240000700780c */ /* 0x000fe20004741270 */
[C---:B------:R-:W-:Y:S01]  /*0250*/  VIADD R7, R5.reuse, 0xc0 ;  /* 0x000000c005077836 */ /* 0x040fe20000000000 */
[----:B------:R-:W-:Y:S01]  /*0260*/  ISETP.LT.AND P3, PT, R6, 0x24000, !P0 ;  /* 0x000240000600780c */ /* 0x000fe20004761270 */
[C---:B------:R-:W-:Y:S01]  /*0270*/  VIADD R9, R5.reuse, 0x120 ;  /* 0x0000012005097836 */ /* 0x040fe20000000000 */
[----:B------:R-:W-:Y:S01]  /*0280*/  ISETP.LT.AND P0, PT, R4, 0x24000, !P0 ;  /* 0x000240000400780c */ /* 0x000fe20004701270 */
[C---:B------:R-:W-:Y:S02]  /*0290*/  VIADD R11, R5.reuse, 0x180 ;  /* 0x00000180050b7836 */ /* 0x040fe40000000000 */
[----:B------:R-:W-:-:S02]  /*02a0*/  VIADD R13, R5, 0x1e0 ;  /* 0x000001e0050d7836 */ /* 0x000fc40000000000 */
[C---:B------:R-:W-:Y:S02]  /*02b0*/  VIADD R23, R5.reuse, 0x240 ;  /* 0x0000024005177836 */ /* 0x040fe40000000000 */
[C---:B------:R-:W-:Y:S02]  /*02c0*/  VIADD R25, R5.reuse, 0x2a0 ;  /* 0x000002a005197836 */ /* 0x040fe40000000000 */
[----:B-1----:R-:W-:-:S04]  /*02d0*/  IMAD.WIDE R2, R5, 0x4, R16 ;  /* 0x0000000405027825 */ /* 0x002fc800078e0210 */
[----:B------:R-:W-:-:S04]  /*02e0*/  IMAD.WIDE R4, R7, 0x4, R16 ;  /* 0x0000000407047825 */ /* 0x000fc800078e0210 */
[----:B------:R-:W-:-:S04]  /*02f0*/  IMAD.WIDE R6, R9, 0x4, R16 ;  /* 0x0000000409067825 */ /* 0x000fc800078e0210 */
[----:B------:R-:W-:Y:S01]  /*0300*/  IMAD.WIDE R8, R11, 0x4, R16 ;  /* 0x000000040b087825 */ /* 0x000fe200078e0210 */
[----:B------:R-:W-:-:S03]  /*0310*/  CS2R R20, SRZ ;  /* 0x0000000000147805 */ /* 0x000fc6000001ff00 */
[----:B------:R-:W-:-:S03]  /*0320*/  IMAD.WIDE R10, R13, 0x4, R16 ;  /* 0x000000040d0a7825 */ /* 0x000fc600078e0210 */
[----:B------:R1:W3:Y:S01]  /*0330*/  @P6 LDG.E.EL R20, desc[UR6][R4.64] ;  /* 0x0000000604146981 */ /* 0x0002e2000c2e1900 */
[--C-:B------:R-:W-:Y:S01]  /*0340*/  IMAD.WIDE R12, R23, 0x4, R16.reuse ;  /* 0x00000004170c7825 */ /* 0x100fe200078e0210 */
[----:B------:R-:W-:Y:S02]  /*0350*/  CS2R R22, SRZ ;  /* 0x0000000000167805 */ /* 0x000fe4000001ff00 */
[----:B------:R-:W4:Y:S01]  /*0360*/  @P5 LDG.E.EL R21, desc[UR6][R6.64] ;  /* 0x0000000606155981 */ /* 0x000f22000c2e1900 */
[----:B------:R-:W-:Y:S01]  /*0370*/  IMAD.WIDE R16, R25, 0x4, R16 ;  /* 0x0000000419107825 */ /* 0x000fe200078e0210 */
[----:B------:R-:W-:Y:S02]  /*0380*/  CS2R R24, SRZ ;  /* 0x0000000000187805 */ /* 0x000fe4000001ff00 */
[----:B------:R-:W5:Y:S01]  /*0390*/  @P4 LDG.E.EL R22, desc[UR6][R8.64] ;  /* 0x0000000608164981 */ /* 0x000f62000c2e1900 */
[----:B------:R-:W-:-:S03]  /*03a0*/  IMAD.MOV.U32 R26, RZ, RZ, RZ ;  /* 0x000000ffff1a7224 */ /* 0x000fc600078e00ff */
[----:B------:R-:W5:Y:S04]  /*03b0*/  @P3 LDG.E.EL R23, desc[UR6][R10.64] ;  /* 0x000000060a173981 */ /* 0x000f68000c2e1900 */
[----:B------:R-:W5:Y:S04]  /*03c0*/  @P2 LDG.E.EL R24, desc[UR6][R12.64] ;  /* 0x000000060c182981 */ /* 0x000f68000c2e1900 */
[----:B------:R1:W5:Y:S04]  /*03d0*/  @P1 LDG.E.EL R25, desc[UR6][R2.64] ;  /* 0x0000000602191981 */ /* 0x000368000c2e1900 */
[----:B------:R-:W5:Y:S01]  /*03e0*/  @P0 LDG.E.EL R26, desc[UR6][R16.64] ;  /* 0x00000006101a0981 */ /* 0x000f62000c2e1900 */
[----:B-1----:R-:W1:Y:S01]  /*03f0*/  S2R R5, SR_TID.X ;  /* 0x0000000000057919 */ /* 0x002e620000002100 */
[----:B------:R-:W1:Y:S01]  /*0400*/  S2UR UR5, SR_CgaCtaId ;  /* 0x00000000000579c3 */ /* 0x000e620000008800 */
[----:B------:R-:W-:-:S02]  /*0410*/  UMOV UR4, 0x400 ;  /* 0x0000040000047882 */ /* 0x000fc40000000000 */
[----:B01----:R-:W-:Y:S01]  /*0420*/  UPRMT UR4, UR5, 0x654, UR4 ;  /* 0x0000065405047896 */ /* 0x003fe20008000004 */
[----:B------:R-:W-:-:S05]  /*0430*/  IMAD.SHL.U32 R4, R5, 0x100, RZ ;  /* 0x0000010005047824 */ /* 0x000fca00078e00ff */
[----:B------:R-:W-:-:S04]  /*0440*/  LOP3.LUT R4, R4, 0x300, RZ, 0xc0, !PT ;  /* 0x0000030004047812 */ /* 0x000fc800078ec0ff */
[----:B------:R-:W-:Y:S02]  /*0450*/  LOP3.LUT R19, R19, R4, RZ, 0xfc, !PT ;  /* 0x0000000413137212 */ /* 0x000fe400078efcff */
[----:B------:R-:W-:-:S05]  /*0460*/  LEA.HI R4, R4, UR4, RZ, 0x1c ;  /* 0x0000000404047c11 */ /* 0x000fca000f8fe0ff */
[----:B------:R-:W-:Y:S01]  /*0470*/  IMAD R19, R19, 0x4, R4 ;  /* 0x0000000413137824 */ /* 0x000fe200078e0204 */
[----:B------:R-:W-:Y:S01]  /*0480*/  SHF.R.U32.HI R3, RZ, 0x2, R5 ;  /* 0x00000002ff037819 */ /* 0x000fe20000011605 */
[----:B------:R-:W-:-:S03]  /*0490*/  IMAD.SHL.U32 R2, R15, 0x4, RZ ;  /* 0x000000040f027824 */ /* 0x000fc600078e00ff */
[----:B------:R-:W-:Y:S02]  /*04a0*/  LOP3.LUT R3, R3, 0x10, RZ, 0xc0, !PT ;  /* 0x0000001003037812 */ /* 0x000fe400078ec0ff */
[----:B------:R-:W-:-:S03]  /*04b0*/  LOP3.LUT R8, R2, 0x1fc, RZ, 0xc0, !PT ;  /* 0x000001fc02087812 */ /* 0x000fc600078ec0ff */
[----:B------:R-:W-:-:S04]  /*04c0*/  VIADD R3, R3, UR4 ;  /* 0x0000000403037c36 */ /* 0x000fc80008000000 */
[----:B------:R-:W-:Y:S01]  /*04d0*/  IMAD R4, R8, 0x4, R3 ;  /* 0x0000000408047824 */ /* 0x000fe200078e0203 */
[----:B------:R-:W-:-:S04]  /*04e0*/  LOP3.LUT R3, R2, 0xfc, RZ, 0xc0, !PT ;  /* 0x000000fc02037812 */ /* 0x000fc800078ec0ff */
[----:B------:R-:W-:Y:S02]  /*04f0*/  PRMT R14, R3, 0x6540, R14 ;  /* 0x00006540030e7816 */ /* 0x000fe4000000000e */
[----:B------:R-:W-:Y:S01]  /*0500*/  SHF.R.U32.HI R15, RZ, 0x6, R15 ;  /* 0x00000006ff0f7819 */ /* 0x000fe2000001160f */
[----:B------:R-:W0:Y:S02]  /*0510*/  LDC.64 R2, c[0x0][0x218] ;  /* 0x00008600ff027b82 */ /* 0x000e240000000a00 */
[----:B------:R-:W-:-:S05]  /*0520*/  IMAD.HI R9, R14, 0x2aaaaaab, RZ ;  /* 0x2aaaaaab0e097827 */ /* 0x000fca00078e02ff */
[----:B------:R-:W-:-:S04]  /*0530*/  SHF.R.U32.HI R10, RZ, 0x1f, R9 ;  /* 0x0000001fff0a7819 */ /* 0x000fc80000011609 */
[----:B------:R-:W-:Y:S02]  /*0540*/  LEA.HI.SX32 R11, R9, R10, 0x1a ;  /* 0x0000000a090b7211 */ /* 0x000fe400078fd2ff */
[----:B------:R-:W-:-:S04]  /*0550*/  SGXT.U32 R9, R15, 0x1 ;  /* 0x000000010f09781a */ /* 0x000fc80000000000 */
[----:B------:R-:W-:Y:S01]  /*0560*/  LOP3.LUT R9, R0, R9, RZ, 0xfc, !PT ;  /* 0x0000000900097212 */ /* 0x000fe200078efcff */
[C---:B------:R-:W-:Y:S01]  /*0570*/  IMAD R0, R11.reuse, -0x180, R14 ;  /* 0xfffffe800b007824 */ /* 0x040fe200078e020e */
[----:B------:R-:W-:Y:S02]  /*0580*/  LOP3.LUT R10, R8, 0x200, RZ, 0xfc, !PT ;  /* 0x00000200080a7812 */ /* 0x000fe400078efcff */
[----:B------:R-:W-:Y:S01]  /*0590*/  ISETP.GE.AND P0, PT, R14, 0x24000, PT ;  /* 0x000240000e00780c */ /* 0x000fe20003f06270 */
[----:B------:R-:W-:Y:S01]  /*05a0*/  IMAD R0, R11, 0x480, R0 ;  /* 0x000004800b007824 */ /* 0x000fe200078e0200 */
[C---:B------:R-:W-:Y:S02]  /*05b0*/  LOP3.LUT R11, R9.reuse, 0x2, RZ, 0xfc, !PT ;  /* 0x00000002090b7812 */ /* 0x040fe400078efcff */
[----:B------:R-:W-:Y:S02]  /*05c0*/  SHF.R.U32.HI R10, RZ, 0x4, R10 ;  /* 0x00000004ff0a7819 */ /* 0x000fe4000001160a */
[----:B------:R-:W-:-:S02]  /*05d0*/  ISETP.LT.AND P1, PT, R9, 0x3, !P0 ;  /* 0x000000030900780c */ /* 0x000fc40004721270 */
[----:B------:R-:W-:Y:S02]  /*05e0*/  ISETP.LT.AND P0, PT, R11, 0x3, !P0 ;  /* 0x000000030b00780c */ /* 0x000fe40004701270 */
[----:B------:R-:W-:Y:S01]  /*05f0*/  LOP3.LUT R10, R10, 0x30, RZ, 0xc0, !PT ;  /* 0x000000300a0a7812 */ /* 0x000fe200078ec0ff */
[----:B------:R-:W-:-:S04]  /*0600*/  IMAD R9, R9, 0x180, R0 ;  /* 0x0000018009097824 */ /* 0x000fc800078e0200 */
[----:B------:R-:W-:Y:S02]  /*0610*/  VIADD R13, R10, UR4 ;  /* 0x000000040a0d7c36 */ /* 0x000fe40008000000 */
[----:B0-----:R-:W-:-:S04]  /*0620*/  IMAD.WIDE R10, R9, 0x4, R2 ;  /* 0x00000004090a7825 */ /* 0x001fc800078e0202 */
[----:B------:R-:W-:Y:S01]  /*0630*/  IMAD R13, R8, 0x4, R13 ;  /* 0x00000004080d7824 */ /* 0x000fe200078e020d */
[----:B--2---:R-:W-:Y:S04]  /*0640*/  STS [R19+0x80], R18 ;  /* 0x0000801213007388 */ /* 0x004fe80000000800 */
[----:B---3--:R-:W-:Y:S04]  /*0650*/  STS [R19+0x100], R20 ;  /* 0x0001001413007388 */ /* 0x008fe80000000800 */
[----:B----4-:R-:W-:Y:S04]  /*0660*/  STS [R19+0x180], R21 ;  /* 0x0001801513007388 */ /* 0x010fe80000000800 */
[----:B-----5:R-:W-:Y:S04]  /*0670*/  STS [R19+0x200], R22 ;  /* 0x0002001613007388 */ /* 0x020fe80000000800 */
[----:B------:R-:W-:Y:S04]  /*0680*/  STS [R19+0x280], R23 ;  /* 0x0002801713007388 */ /* 0x000fe80000000800 */
[----:B------:R-:W-:Y:S04]  /*0690*/  STS [R19+0x300], R24 ;  /* 0x0003001813007388 */ /* 0x000fe80000000800 */
[----:B------:R-:W-:Y:S04]  /*06a0*/  STS [R19], R25 ;  /* 0x0000001913007388 */ /* 0x000fe80000000800 */
[----:B------:R-:W-:Y:S01]  /*06b0*/  STS [R19+0x380], R26 ;  /* 0x0003801a13007388 */ /* 0x000fe20000000800 */
[----:B------:R-:W-:Y:S06]  /*06c0*/  BAR.SYNC.DEFER_BLOCKING 0x0 ;  /* 0x0000000000007b1d */ /* 0x000fec0000010000 */
[----:B------:R-:W0:Y:S04]  /*06d0*/  LDS.128 R4, [R4] ;  /* 0x0000000004047984 */ /* 0x000e280000000c00 */
[----:B0-----:R0:W-:Y:S02]  /*06e0*/  @P1 STG.E.128 desc[UR6][R10.64], R4 ;  /* 0x000000040a001986 */ /* 0x0011e4000c101d06 */
[----:B0-----:R-:W-:Y:S05]  /*06f0*/  @!P0 EXIT ;  /* 0x000000000000894d */ /* 0x001fea0003800000 */
[----:B------:R-:W0:Y:S01]  /*0700*/  LDS.128 R12, [R13+0x800] ;  /* 0x000800000d0c7984 */ /* 0x000e220000000c00 */
[----:B------:R-:W-:-:S04]  /*0710*/  VIADD R9, R9, 0x300 ;  /* 0x0000030009097836 */ /* 0x000fc80000000000 */
[----:B------:R-:W-:-:S05]  /*0720*/  IMAD.WIDE R2, R9, 0x4, R2 ;  /* 0x0000000409027825 */ /* 0x000fca00078e0202 */
[----:B0-----:R-:W-:Y:S01]  /*0730*/  STG.E.128 desc[UR6][R2.64], R12 ;  /* 0x0000000c02007986 */ /* 0x001fe2000c101d06 */
[----:B------:R-:W-:Y:S05]  /*0740*/  EXIT ;  /* 0x000000000000794d */ /* 0x000fea0003800000 */
.L_x_0:
[----:B------:R-:W-:-:S00]  /*0750*/  BRA `(.L_x_0) ;  /* 0xfffffffc00fc7947 */ /* 0x000fc0000383ffff */
[----:B------:R-:W-:-:S00]  /*0760*/  NOP ;  /* 0x0000000000007918 */ /* 0x000fc00000000000 */
        /* <DEDUP_REMOVED lines=9> */
.L_x_1:


//--------------------- .nv.shared.triton_poi_fused_convolution_46 --------------------------
	.section	.nv.shared.triton_poi_fused_convolution_46,"aw",@nobits
	.sectionflags	@""
	.align	16
	.zero		1024


//--------------------- .nv.constant0.triton_poi_fused_convolution_46 --------------------------
	.section	.nv.constant0.triton_poi_fused_convolution_46,"a",@progbits
	.sectionflags	@""
	.align	4
.nv.constant0.triton_poi_fused_convolution_46:
	.zero		552
